//
// Generated by NVIDIA NVVM Compiler
//
// Compiler Build ID: CL-36424714
// Cuda compilation tools, release 13.0, V13.0.88
// Based on NVVM 20.0.0
//

.version 9.0
.target sm_100
.address_size 64

	// .globl	_Z21convolutional_layer2DPfS_S_

.visible .entry _Z21convolutional_layer2DPfS_S_(
	.param .u64 .ptr .align 1 _Z21convolutional_layer2DPfS_S__param_0,
	.param .u64 .ptr .align 1 _Z21convolutional_layer2DPfS_S__param_1,
	.param .u64 .ptr .align 1 _Z21convolutional_layer2DPfS_S__param_2
)
{
	.reg .b32 	%r<7>;
	.reg .b32 	%f<15>;
	.reg .b64 	%rd<16>;

	ld.param.u64 	%rd1, [_Z21convolutional_layer2DPfS_S__param_0];
	ld.param.u64 	%rd2, [_Z21convolutional_layer2DPfS_S__param_1];
	ld.param.u64 	%rd3, [_Z21convolutional_layer2DPfS_S__param_2];
	cvta.to.global.u64 	%rd4, %rd3;
	cvta.to.global.u64 	%rd5, %rd2;
	cvta.to.global.u64 	%rd6, %rd1;
	mov.u32 	%r1, %tid.x;
	mov.u32 	%r2, %ctaid.x;
	mad.lo.s32 	%r3, %r2, 3, %r1;
	shl.b32 	%r4, %r2, 2;
	add.s32 	%r5, %r4, 4;
	mul.wide.u32 	%rd7, %r3, 4;
	add.s64 	%rd8, %rd5, %rd7;
	ld.global.f32 	%f1, [%rd6];
	ld.global.f32 	%f2, [%rd8];
	cvt.u64.u32 	%rd9, %r5;
	cvt.u64.u32 	%rd10, %r1;
	add.s64 	%rd11, %rd10, %rd9;
	shl.b64 	%rd12, %rd11, 2;
	add.s64 	%rd13, %rd4, %rd12;
	ld.global.f32 	%f3, [%rd13+4];
	fma.rn.f32 	%f4, %f1, %f2, %f3;
	st.global.f32 	[%rd13+4], %f4;
	add.s32 	%r6, %r1, %r5;
	ld.global.f32 	%f5, [%rd6+4];
	ld.global.f32 	%f6, [%rd8];
	mul.wide.u32 	%rd14, %r6, 4;
	add.s64 	%rd15, %rd4, %rd14;
	ld.global.f32 	%f7, [%rd15];
	fma.rn.f32 	%f8, %f5, %f6, %f7;
	st.global.f32 	[%rd15], %f8;
	ld.global.f32 	%f9, [%rd6+8];
	ld.global.f32 	%f10, [%rd8];
	fma.rn.f32 	%f11, %f9, %f10, %f4;
	st.global.f32 	[%rd13+4], %f11;
	ld.global.f32 	%f12, [%rd6+12];
	ld.global.f32 	%f13, [%rd8];
	fma.rn.f32 	%f14, %f12, %f13, %f8;
	st.global.f32 	[%rd15], %f14;
	ret;

}


// ===== COMPILED SASS (sm_100) =====

	.target	sm_100

	.elftype	@"ET_EXEC"


//--------------------- .note.nv.tkinfo           --------------------------
	.section	.note.nv.tkinfo,"",@"SHT_NOTE"
	.sectionflags	@"SHF_NOTE_NV_TKINFO"
	.tkinfo
        /*0018*/ 	.word	0x00000002
        /*0030*/ 	.string	""
        /*0030*/ 	.string	"ptxas"
        /*0030*/ 	.string	"Cuda compilation tools, release 13.0, V13.0.88"
        /*0030*/ 	.string	"Build cuda_13.0.r13.0/compiler.36424714_0"
        /*0030*/ 	.string	"-arch sm_100 -m 64 "



//--------------------- .note.nv.cuinfo           --------------------------
	.section	.note.nv.cuinfo,"",@"SHT_NOTE"
	.sectionflags	@"SHF_NOTE_NV_CUINFO"
        /*0018*/ 	.short	0x0002
        /*001a*/ 	.short	0x0064
        /*001c*/ 	.short	0x0082
	.zero		2


//--------------------- .nv.info                  --------------------------
	.section	.nv.info,"",@"SHT_CUDA_INFO"
	.align	4


	//----- nvinfo : EIATTR_REGCOUNT
	.align		4
        /*0000*/ 	.byte	0x04, 0x2f
        /*0002*/ 	.short	(.L_1 - .L_0)
	.align		4
.L_0:
        /*0004*/ 	.word	index@(_Z21convolutional_layer2DPfS_S_)
        /*0008*/ 	.word	0x00000012


	//----- nvinfo : EIATTR_FRAME_SIZE
	.align		4
.L_1:
        /*000c*/ 	.byte	0x04, 0x11
        /*000e*/ 	.short	(.L_3 - .L_2)
	.align		4
.L_2:
        /*0010*/ 	.word	index@(_Z21convolutional_layer2DPfS_S_)
        /*0014*/ 	.word	0x00000000


	//----- nvinfo : EIATTR_MIN_STACK_SIZE
	.align		4
.L_3:
        /*0018*/ 	.byte	0x04, 0x12
        /*001a*/ 	.short	(.L_5 - .L_4)
	.align		4
.L_4:
        /*001c*/ 	.word	index@(_Z21convolutional_layer2DPfS_S_)
        /*0020*/ 	.word	0x00000000
.L_5:


//--------------------- .nv.compat                --------------------------
	.section	.nv.compat,"",@"SHT_CUDA_COMPAT_INFO"
	.align	4
        /*0000*/ 	.byte	0x02, 0x09, 0x00, 0x00, 0x02, 0x02, 0x01, 0x00, 0x02, 0x05, 0x05, 0x00, 0x03, 0x07, 0x01, 0x01
        /*0010*/ 	.byte	0x02, 0x03, 0x00, 0x00, 0x02, 0x06, 0x01, 0x00, 0x04, 0x0b, 0x08, 0x00, 0x09, 0x00, 0x00, 0x00
        /*0020*/ 	.byte	0x00, 0x00, 0x00, 0x00


//--------------------- .nv.info._Z21convolutional_layer2DPfS_S_ --------------------------
	.section	.nv.info._Z21convolutional_layer2DPfS_S_,"",@"SHT_CUDA_INFO"
	.sectionflags	@""
	.align	4


	//----- nvinfo : EIATTR_CUDA_API_VERSION
	.align		4
        /*0000*/ 	.byte	0x04, 0x37
        /*0002*/ 	.short	(.L_7 - .L_6)
.L_6:
        /*0004*/ 	.word	0x00000082


	//----- nvinfo : EIATTR_KPARAM_INFO
	.align		4
.L_7:
        /*0008*/ 	.byte	0x04, 0x17
        /*000a*/ 	.short	(.L_9 - .L_8)
.L_8:
        /*000c*/ 	.word	0x00000000
        /*0010*/ 	.short	0x0002
        /*0012*/ 	.short	0x0010
        /*0014*/ 	.byte	0x00, 0xf5, 0x21, 0x00


	//----- nvinfo : EIATTR_KPARAM_INFO
	.align		4
.L_9:
        /*0018*/ 	.byte	0x04, 0x17
        /*001a*/ 	.short	(.L_11 - .L_10)
.L_10:
        /*001c*/ 	.word	0x00000000
        /*0020*/ 	.short	0x0001
        /*0022*/ 	.short	0x0008
        /*0024*/ 	.byte	0x00, 0xf5, 0x21, 0x00


	//----- nvinfo : EIATTR_KPARAM_INFO
	.align		4
.L_11:
        /*0028*/ 	.byte	0x04, 0x17
        /*002a*/ 	.short	(.L_13 - .L_12)
.L_12:
        /*002c*/ 	.word	0x00000000
        /*0030*/ 	.short	0x0000
        /*0032*/ 	.short	0x0000
        /*0034*/ 	.byte	0x00, 0xf5, 0x21, 0x00


	//----- nvinfo : EIATTR_SPARSE_MMA_MASK
	.align		4
.L_13:
        /*0038*/ 	.byte	0x03, 0x50
        /*003a*/ 	.short	0x0000


	//----- nvinfo : EIATTR_MAXREG_COUNT
	.align		4
        /*003c*/ 	.byte	0x03, 0x1b
        /*003e*/ 	.short	0x00ff


	//----- nvinfo : EIATTR_MERCURY_ISA_VERSION
	.align		4
        /*0040*/ 	.byte	0x03, 0x5f
        /*0042*/ 	.short	0x0101


	//----- nvinfo : EIATTR_VRC_CTA_INIT_COUNT
	.align		4
        /*0044*/ 	.byte	0x02, 0x4a
	.zero		1
	.zero		1


	//----- nvinfo : EIATTR_EXIT_INSTR_OFFSETS
	.align		4
        /*0048*/ 	.byte	0x04, 0x1c
        /*004a*/ 	.short	(.L_15 - .L_14)


	//   ....[0]....
.L_14:
        /*004c*/ 	.word	0x00000230


	//----- nvinfo : EIATTR_CBANK_PARAM_SIZE
	.align		4
.L_15:
        /*0050*/ 	.byte	0x03, 0x19
        /*0052*/ 	.short	0x0018


	//----- nvinfo : EIATTR_PARAM_CBANK
	.align		4
        /*0054*/ 	.byte	0x04, 0x0a
        /*0056*/ 	.short	(.L_17 - .L_16)
	.align		4
.L_16:
        /*0058*/ 	.word	index@(.nv.constant0._Z21convolutional_layer2DPfS_S_)
        /*005c*/ 	.short	0x0380
        /*005e*/ 	.short	0x0018


	//----- nvinfo : EIATTR_SW_WAR
	.align		4
.L_17:
        /*0060*/ 	.byte	0x04, 0x36
        /*0062*/ 	.short	(.L_19 - .L_18)
.L_18:
        /*0064*/ 	.word	0x00000008
.L_19:


//--------------------- .nv.callgraph             --------------------------
	.section	.nv.callgraph,"",@"SHT_CUDA_CALLGRAPH"
	.align	4
	.sectionentsize	8
	.align		4
        /*0000*/ 	.word	0x00000000
	.align		4
        /*0004*/ 	.word	0xffffffff
	.align		4
        /*0008*/ 	.word	0x00000000
	.align		4
        /*000c*/ 	.word	0xfffffffe
	.align		4
        /*0010*/ 	.word	0x00000000
	.align		4
        /*0014*/ 	.word	0xfffffffd
	.align		4
        /*0018*/ 	.word	0x00000000
	.align		4
        /*001c*/ 	.word	0xfffffffc


//--------------------- .text._Z21convolutional_layer2DPfS_S_ --------------------------
	.section	.text._Z21convolutional_layer2DPfS_S_,"ax",@progbits
	.align	128
        .global         _Z21convolutional_layer2DPfS_S_
        .type           _Z21convolutional_layer2DPfS_S_,@function
        .size           _Z21convolutional_layer2DPfS_S_,(.L_x_1 - _Z21convolutional_layer2DPfS_S_)
        .other          _Z21convolutional_layer2DPfS_S_,@"STO_CUDA_ENTRY STV_DEFAULT"
_Z21convolutional_layer2DPfS_S_:
.text._Z21convolutional_layer2DPfS_S_:
[----:B------:R-:W-:Y:S01]  /*0000*/  LDC R1, c[0x0][0x37c] ;  /* 0x0000df00ff017b82 */ /* 0x000fe20000000800 */
[----:B------:R-:W0:Y:S07]  /*0010*/  S2R R4, SR_CTAID.X ;  /* 0x0000000000047919 */ /* 0x000e2e0000002500 */
[----:B------:R-:W1:Y:S01]  /*0020*/  LDC.64 R6, c[0x0][0x388] ;  /* 0x0000e200ff067b82 */ /* 0x000e620000000a00 */
[----:B------:R-:W2:Y:S01]  /*0030*/  LDCU.64 UR6, c[0x0][0x390] ;  /* 0x00007200ff0677ac */ /* 0x000ea20008000a00 */
[----:B------:R-:W3:Y:S01]  /*0040*/  S2R R15, SR_TID.X ;  /* 0x00000000000f7919 */ /* 0x000ee20000002100 */
[----:B------:R-:W4:Y:S05]  /*0050*/  LDCU.64 UR4, c[0x0][0x358] ;  /* 0x00006b00ff0477ac */ /* 0x000f2a0008000a00 */
[----:B------:R-:W4:Y:S01]  /*0060*/  LDC.64 R2, c[0x0][0x380] ;  /* 0x0000e000ff027b82 */ /* 0x000f220000000a00 */
[----:B0-----:R-:W-:Y:S01]  /*0070*/  LEA R0, R4, 0x4, 0x2 ;  /* 0x0000000404007811 */ /* 0x001fe200078e10ff */
[----:B----4-:R-:W4:Y:S03]  /*0080*/  LDG.E R10, desc[UR4][R2.64] ;  /* 0x00000004020a7981 */ /* 0x010f26000c1e1900 */
[----:B---3--:R-:W-:Y:S01]  /*0090*/  IADD3 R8, P0, PT, R0, R15, RZ ;  /* 0x0000000f00087210 */ /* 0x008fe20007f1e0ff */
[----:B------:R-:W-:-:S03]  /*00a0*/  IMAD R5, R4, 0x3, R15 ;  /* 0x0000000304057824 */ /* 0x000fc600078e020f */
[----:B------:R-:W-:Y:S01]  /*00b0*/  IADD3.X R9, PT, PT, RZ, RZ, RZ, P0, !PT ;  /* 0x000000ffff097210 */ /* 0x000fe200007fe4ff */
[----:B-1----:R-:W-:Y:S01]  /*00c0*/  IMAD.WIDE.U32 R6, R5, 0x4, R6 ;  /* 0x0000000405067825 */ /* 0x002fe200078e0006 */
[----:B--2---:R-:W-:-:S04]  /*00d0*/  LEA R4, P0, R8, UR6, 0x2 ;  /* 0x0000000608047c11 */ /* 0x004fc8000f8010ff */
[----:B------:R-:W-:Y:S01]  /*00e0*/  LEA.HI.X R5, R8, UR7, R9, 0x2, P0 ;  /* 0x0000000708057c11 */ /* 0x000fe200080f1409 */
[----:B------:R-:W4:Y:S01]  /*00f0*/  LDG.E R11, desc[UR4][R6.64] ;  /* 0x00000004060b7981 */ /* 0x000f22000c1e1900 */
[----:B------:R-:W0:Y:S03]  /*0100*/  LDC.64 R8, c[0x0][0x390] ;  /* 0x0000e400ff087b82 */ /* 0x000e260000000a00 */
[----:B------:R-:W4:Y:S01]  /*0110*/  LDG.E R13, desc[UR4][R4.64+0x4] ;  /* 0x00000404040d7981 */ /* 0x000f22000c1e1900 */
[----:B------:R-:W-:-:S05]  /*0120*/  IADD3 R15, PT, PT, R0, R15, RZ ;  /* 0x0000000f000f7210 */ /* 0x000fca0007ffe0ff */
[----:B0-----:R-:W-:-:S04]  /*0130*/  IMAD.WIDE.U32 R8, R15, 0x4, R8 ;  /* 0x000000040f087825 */ /* 0x001fc800078e0008 */
[----:B----4-:R-:W-:-:S05]  /*0140*/  FFMA R11, R10, R11, R13 ;  /* 0x0000000b0a0b7223 */ /* 0x010fca000000000d */
[----:B------:R0:W-:Y:S04]  /*0150*/  STG.E desc[UR4][R4.64+0x4], R11 ;  /* 0x0000040b04007986 */ /* 0x0001e8000c101904 */
[----:B------:R-:W2:Y:S04]  /*0160*/  LDG.E R0, desc[UR4][R2.64+0x4] ;  /* 0x0000040402007981 */ /* 0x000ea8000c1e1900 */
[----:B------:R-:W2:Y:S04]  /*0170*/  LDG.E R13, desc[UR4][R6.64] ;  /* 0x00000004060d7981 */ /* 0x000ea8000c1e1900 */
[----:B------:R-:W2:Y:S02]  /*0180*/  LDG.E R15, desc[UR4][R8.64] ;  /* 0x00000004080f7981 */ /* 0x000ea4000c1e1900 */
[----:B--2---:R-:W-:-:S05]  /*0190*/  FFMA R13, R0, R13, R15 ;  /* 0x0000000d000d7223 */ /* 0x004fca000000000f */
[----:B------:R-:W-:Y:S04]  /*01a0*/  STG.E desc[UR4][R8.64], R13 ;  /* 0x0000000d08007986 */ /* 0x000fe8000c101904 */
[----:B------:R-:W2:Y:S04]  /*01b0*/  LDG.E R0, desc[UR4][R2.64+0x8] ;  /* 0x0000080402007981 */ /* 0x000ea8000c1e1900 */
[----:B------:R-:W2:Y:S02]  /*01c0*/  LDG.E R10, desc[UR4][R6.64] ;  /* 0x00000004060a7981 */ /* 0x000ea4000c1e1900 */
[----:B--2---:R-:W-:-:S05]  /*01d0*/  FFMA R15, R0, R10, R11 ;  /* 0x0000000a000f7223 */ /* 0x004fca000000000b */
[----:B------:R-:W-:Y:S04]  /*01e0*/  STG.E desc[UR4][R4.64+0x4], R15 ;  /* 0x0000040f04007986 */ /* 0x000fe8000c101904 */
[----:B------:R-:W0:Y:S04]  /*01f0*/  LDG.E R0, desc[UR4][R2.64+0xc] ;  /* 0x00000c0402007981 */ /* 0x000e28000c1e1900 */
[----:B------:R-:W0:Y:S02]  /*0200*/  LDG.E R10, desc[UR4][R6.64] ;  /* 0x00000004060a7981 */ /* 0x000e24000c1e1900 */
[----:B0-----:R-:W-:-:S05]  /*0210*/  FFMA R11, R0, R10, R13 ;  /* 0x0000000a000b7223 */ /* 0x001fca000000000d */
[----:B------:R-:W-:Y:S01]  /*0220*/  STG.E desc[UR4][R8.64], R11 ;  /* 0x0000000b08007986 */ /* 0x000fe2000c101904 */
[----:B------:R-:W-:Y:S05]  /*0230*/  EXIT ;  /* 0x000000000000794d */ /* 0x000fea0003800000 */
.L_x_0:
[----:B------:R-:W-:-:S00]  /*0240*/  BRA `(.L_x_0) ;  /* 0xfffffffc00fc7947 */ /* 0x000fc0000383ffff */
[----:B------:R-:W-:-:S00]  /*0250*/  NOP ;  /* 0x0000000000007918 */ /* 0x000fc00000000000 */
        /* <DEDUP_REMOVED lines=10> */
.L_x_1:


//--------------------- .nv.shared.reserved.0     --------------------------
	.section	.nv.shared.reserved.0,"aw",@nobits
	.weak		__nv_reservedSMEM_offset_0_alias
	.size		__nv_reservedSMEM_offset_0_alias, 0, 64
	.other		__nv_reservedSMEM_offset_0_alias,@"STO_CUDA_RESERVED_SHARED STV_DEFAULT"
__nv_reservedSMEM_offset_0_alias:
	.zero		0
	.zero		64


//--------------------- .nv.constant0._Z21convolutional_layer2DPfS_S_ --------------------------
	.section	.nv.constant0._Z21convolutional_layer2DPfS_S_,"a",@progbits
	.sectionflags	@""
	.align	4
.nv.constant0._Z21convolutional_layer2DPfS_S_:
	.zero		920


//--------------------- SYMBOLS --------------------------

	.type		.nv.reservedSmem.offset0,@object
	.size		.nv.reservedSmem.offset0,0x4
